//
// Generated by NVIDIA NVVM Compiler
//
// Compiler Build ID: CL-36424714
// Cuda compilation tools, release 13.0, V13.0.88
// Based on NVVM 20.0.0
//

.version 9.0
.target sm_100
.address_size 64

	// .globl	_Z6MatMulPiS_

.visible .entry _Z6MatMulPiS_(
	.param .u64 .ptr .align 1 _Z6MatMulPiS__param_0,
	.param .u64 .ptr .align 1 _Z6MatMulPiS__param_1
)
{
	.reg .pred 	%p<8>;
	.reg .b32 	%r<32>;
	.reg .b64 	%rd<21>;

	ld.param.u64 	%rd3, [_Z6MatMulPiS__param_0];
	ld.param.u64 	%rd4, [_Z6MatMulPiS__param_1];
	cvta.to.global.u64 	%rd5, %rd4;
	cvta.to.global.u64 	%rd1, %rd3;
	mov.u32 	%r8, %tid.x;
	mov.u32 	%r9, %ctaid.x;
	mov.u32 	%r10, %ntid.x;
	mad.lo.s32 	%r1, %r9, %r10, %r8;
	mul.wide.s32 	%rd6, %r1, 4;
	add.s64 	%rd2, %rd5, %rd6;
	add.s32 	%r2, %r1, -3;
	setp.gt.u32 	%p1, %r2, 63;
	@%p1 bra 	$L__BB0_2;
	mul.wide.u32 	%rd7, %r2, 4;
	add.s64 	%rd8, %rd1, %rd7;
	ld.global.u32 	%r11, [%rd8];
	ld.global.u32 	%r12, [%rd2];
	add.s32 	%r13, %r12, %r11;
	st.global.u32 	[%rd2], %r13;
$L__BB0_2:
	add.s32 	%r3, %r1, -2;
	setp.gt.u32 	%p2, %r3, 63;
	@%p2 bra 	$L__BB0_4;
	mul.wide.u32 	%rd9, %r3, 4;
	add.s64 	%rd10, %rd1, %rd9;
	ld.global.u32 	%r14, [%rd10];
	ld.global.u32 	%r15, [%rd2];
	add.s32 	%r16, %r15, %r14;
	st.global.u32 	[%rd2], %r16;
$L__BB0_4:
	add.s32 	%r4, %r1, -1;
	setp.gt.u32 	%p3, %r4, 63;
	@%p3 bra 	$L__BB0_6;
	mul.wide.u32 	%rd11, %r4, 4;
	add.s64 	%rd12, %rd1, %rd11;
	ld.global.u32 	%r17, [%rd12];
	ld.global.u32 	%r18, [%rd2];
	add.s32 	%r19, %r18, %r17;
	st.global.u32 	[%rd2], %r19;
$L__BB0_6:
	setp.gt.u32 	%p4, %r1, 63;
	@%p4 bra 	$L__BB0_8;
	mul.wide.u32 	%rd13, %r1, 4;
	add.s64 	%rd14, %rd1, %rd13;
	ld.global.u32 	%r20, [%rd14];
	ld.global.u32 	%r21, [%rd2];
	add.s32 	%r22, %r21, %r20;
	st.global.u32 	[%rd2], %r22;
$L__BB0_8:
	add.s32 	%r5, %r1, 1;
	setp.gt.u32 	%p5, %r5, 63;
	@%p5 bra 	$L__BB0_10;
	mul.wide.u32 	%rd15, %r5, 4;
	add.s64 	%rd16, %rd1, %rd15;
	ld.global.u32 	%r23, [%rd16];
	ld.global.u32 	%r24, [%rd2];
	add.s32 	%r25, %r24, %r23;
	st.global.u32 	[%rd2], %r25;
$L__BB0_10:
	add.s32 	%r6, %r1, 2;
	setp.gt.u32 	%p6, %r6, 63;
	@%p6 bra 	$L__BB0_12;
	mul.wide.u32 	%rd17, %r6, 4;
	add.s64 	%rd18, %rd1, %rd17;
	ld.global.u32 	%r26, [%rd18];
	ld.global.u32 	%r27, [%rd2];
	add.s32 	%r28, %r27, %r26;
	st.global.u32 	[%rd2], %r28;
$L__BB0_12:
	add.s32 	%r7, %r1, 3;
	setp.gt.u32 	%p7, %r7, 63;
	@%p7 bra 	$L__BB0_14;
	mul.wide.u32 	%rd19, %r7, 4;
	add.s64 	%rd20, %rd1, %rd19;
	ld.global.u32 	%r29, [%rd20];
	ld.global.u32 	%r30, [%rd2];
	add.s32 	%r31, %r30, %r29;
	st.global.u32 	[%rd2], %r31;
$L__BB0_14:
	ret;

}


// ===== COMPILED SASS (sm_100) =====

	.target	sm_100

	.elftype	@"ET_EXEC"


//--------------------- .note.nv.tkinfo           --------------------------
	.section	.note.nv.tkinfo,"",@"SHT_NOTE"
	.sectionflags	@"SHF_NOTE_NV_TKINFO"
	.tkinfo
        /*0018*/ 	.word	0x00000002
        /*0030*/ 	.string	""
        /*0030*/ 	.string	"ptxas"
        /*0030*/ 	.string	"Cuda compilation tools, release 13.0, V13.0.88"
        /*0030*/ 	.string	"Build cuda_13.0.r13.0/compiler.36424714_0"
        /*0030*/ 	.string	"-arch sm_100 -m 64 "



//--------------------- .note.nv.cuinfo           --------------------------
	.section	.note.nv.cuinfo,"",@"SHT_NOTE"
	.sectionflags	@"SHF_NOTE_NV_CUINFO"
        /*0018*/ 	.short	0x0002
        /*001a*/ 	.short	0x0064
        /*001c*/ 	.short	0x0082
	.zero		2


//--------------------- .nv.info                  --------------------------
	.section	.nv.info,"",@"SHT_CUDA_INFO"
	.align	4


	//----- nvinfo : EIATTR_REGCOUNT
	.align		4
        /*0000*/ 	.byte	0x04, 0x2f
        /*0002*/ 	.short	(.L_1 - .L_0)
	.align		4
.L_0:
        /*0004*/ 	.word	index@(_Z6MatMulPiS_)
        /*0008*/ 	.word	0x00000012


	//----- nvinfo : EIATTR_FRAME_SIZE
	.align		4
.L_1:
        /*000c*/ 	.byte	0x04, 0x11
        /*000e*/ 	.short	(.L_3 - .L_2)
	.align		4
.L_2:
        /*0010*/ 	.word	index@(_Z6MatMulPiS_)
        /*0014*/ 	.word	0x00000000


	//----- nvinfo : EIATTR_MIN_STACK_SIZE
	.align		4
.L_3:
        /*0018*/ 	.byte	0x04, 0x12
        /*001a*/ 	.short	(.L_5 - .L_4)
	.align		4
.L_4:
        /*001c*/ 	.word	index@(_Z6MatMulPiS_)
        /*0020*/ 	.word	0x00000000
.L_5:


//--------------------- .nv.compat                --------------------------
	.section	.nv.compat,"",@"SHT_CUDA_COMPAT_INFO"
	.align	4
        /*0000*/ 	.byte	0x02, 0x09, 0x00, 0x00, 0x02, 0x02, 0x01, 0x00, 0x02, 0x05, 0x05, 0x00, 0x03, 0x07, 0x01, 0x01
        /*0010*/ 	.byte	0x02, 0x03, 0x00, 0x00, 0x02, 0x06, 0x01, 0x00, 0x04, 0x0b, 0x08, 0x00, 0x09, 0x00, 0x00, 0x00
        /*0020*/ 	.byte	0x00, 0x00, 0x00, 0x00


//--------------------- .nv.info._Z6MatMulPiS_    --------------------------
	.section	.nv.info._Z6MatMulPiS_,"",@"SHT_CUDA_INFO"
	.sectionflags	@""
	.align	4


	//----- nvinfo : EIATTR_CUDA_API_VERSION
	.align		4
        /*0000*/ 	.byte	0x04, 0x37
        /*0002*/ 	.short	(.L_7 - .L_6)
.L_6:
        /*0004*/ 	.word	0x00000082


	//----- nvinfo : EIATTR_KPARAM_INFO
	.align		4
.L_7:
        /*0008*/ 	.byte	0x04, 0x17
        /*000a*/ 	.short	(.L_9 - .L_8)
.L_8:
        /*000c*/ 	.word	0x00000000
        /*0010*/ 	.short	0x0001
        /*0012*/ 	.short	0x0008
        /*0014*/ 	.byte	0x00, 0xf5, 0x21, 0x00


	//----- nvinfo : EIATTR_KPARAM_INFO
	.align		4
.L_9:
        /*0018*/ 	.byte	0x04, 0x17
        /*001a*/ 	.short	(.L_11 - .L_10)
.L_10:
        /*001c*/ 	.word	0x00000000
        /*0020*/ 	.short	0x0000
        /*0022*/ 	.short	0x0000
        /*0024*/ 	.byte	0x00, 0xf5, 0x21, 0x00


	//----- nvinfo : EIATTR_SPARSE_MMA_MASK
	.align		4
.L_11:
        /*0028*/ 	.byte	0x03, 0x50
        /*002a*/ 	.short	0x0000


	//----- nvinfo : EIATTR_MAXREG_COUNT
	.align		4
        /*002c*/ 	.byte	0x03, 0x1b
        /*002e*/ 	.short	0x00ff


	//----- nvinfo : EIATTR_MERCURY_ISA_VERSION
	.align		4
        /*0030*/ 	.byte	0x03, 0x5f
        /*0032*/ 	.short	0x0101


	//----- nvinfo : EIATTR_VRC_CTA_INIT_COUNT
	.align		4
        /*0034*/ 	.byte	0x02, 0x4a
	.zero		1
	.zero		1


	//----- nvinfo : EIATTR_EXIT_INSTR_OFFSETS
	.align		4
        /*0038*/ 	.byte	0x04, 0x1c
        /*003a*/ 	.short	(.L_13 - .L_12)


	//   ....[0]....
.L_12:
        /*003c*/ 	.word	0x000003c0


	//   ....[1]....
        /*0040*/ 	.word	0x00000430


	//----- nvinfo : EIATTR_CRS_STACK_SIZE
	.align		4
.L_13:
        /*0044*/ 	.byte	0x04, 0x1e
        /*0046*/ 	.short	(.L_15 - .L_14)
.L_14:
        /*0048*/ 	.word	0x00000000


	//----- nvinfo : EIATTR_CBANK_PARAM_SIZE
	.align		4
.L_15:
        /*004c*/ 	.byte	0x03, 0x19
        /*004e*/ 	.short	0x0010


	//----- nvinfo : EIATTR_PARAM_CBANK
	.align		4
        /*0050*/ 	.byte	0x04, 0x0a
        /*0052*/ 	.short	(.L_17 - .L_16)
	.align		4
.L_16:
        /*0054*/ 	.word	index@(.nv.constant0._Z6MatMulPiS_)
        /*0058*/ 	.short	0x0380
        /*005a*/ 	.short	0x0010


	//----- nvinfo : EIATTR_SW_WAR
	.align		4
.L_17:
        /*005c*/ 	.byte	0x04, 0x36
        /*005e*/ 	.short	(.L_19 - .L_18)
.L_18:
        /*0060*/ 	.word	0x00000008
.L_19:


//--------------------- .nv.callgraph             --------------------------
	.section	.nv.callgraph,"",@"SHT_CUDA_CALLGRAPH"
	.align	4
	.sectionentsize	8
	.align		4
        /*0000*/ 	.word	0x00000000
	.align		4
        /*0004*/ 	.word	0xffffffff
	.align		4
        /*0008*/ 	.word	0x00000000
	.align		4
        /*000c*/ 	.word	0xfffffffe
	.align		4
        /*0010*/ 	.word	0x00000000
	.align		4
        /*0014*/ 	.word	0xfffffffd
	.align		4
        /*0018*/ 	.word	0x00000000
	.align		4
        /*001c*/ 	.word	0xfffffffc


//--------------------- .text._Z6MatMulPiS_       --------------------------
	.section	.text._Z6MatMulPiS_,"ax",@progbits
	.align	128
        .global         _Z6MatMulPiS_
        .type           _Z6MatMulPiS_,@function
        .size           _Z6MatMulPiS_,(.L_x_3 - _Z6MatMulPiS_)
        .other          _Z6MatMulPiS_,@"STO_CUDA_ENTRY STV_DEFAULT"
_Z6MatMulPiS_:
.text._Z6MatMulPiS_:
[----:B------:R-:W-:Y:S01]  /*0000*/  LDC R1, c[0x0][0x37c] ;  /* 0x0000df00ff017b82 */ /* 0x000fe20000000800 */
[----:B------:R-:W0:Y:S07]  /*0010*/  S2R R0, SR_TID.X ;  /* 0x0000000000007919 */ /* 0x000e2e0000002100 */
[----:B------:R-:W0:Y:S08]  /*0020*/  S2UR UR4, SR_CTAID.X ;  /* 0x00000000000479c3 */ /* 0x000e300000002500 */
[----:B------:R-:W0:Y:S02]  /*0030*/  LDC R3, c[0x0][0x360] ;  /* 0x0000d800ff037b82 */ /* 0x000e240000000800 */
[----:B0-----:R-:W-:Y:S01]  /*0040*/  IMAD R0, R3, UR4, R0 ;  /* 0x0000000403007c24 */ /* 0x001fe2000f8e0200 */
[----:B------:R-:W0:Y:S05]  /*0050*/  LDCU.64 UR4, c[0x0][0x358] ;  /* 0x00006b00ff0477ac */ /* 0x000e2a0008000a00 */
[----:B------:R-:W1:Y:S01]  /*0060*/  LDC.64 R2, c[0x0][0x388] ;  /* 0x0000e200ff027b82 */ /* 0x000e620000000a00 */
[----:B------:R-:W-:-:S04]  /*0070*/  IADD3 R7, PT, PT, R0, -0x3, RZ ;  /* 0xfffffffd00077810 */ /* 0x000fc80007ffe0ff */
[----:B------:R-:W-:-:S13]  /*0080*/  ISETP.GT.U32.AND P0, PT, R7, 0x3f, PT ;  /* 0x0000003f0700780c */ /* 0x000fda0003f04070 */
[----:B------:R-:W2:Y:S01]  /*0090*/  @!P0 LDC.64 R4, c[0x0][0x380] ;  /* 0x0000e000ff048b82 */ /* 0x000ea20000000a00 */
[----:B-1----:R-:W-:-:S05]  /*00a0*/  IMAD.WIDE R2, R0, 0x4, R2 ;  /* 0x0000000400027825 */ /* 0x002fca00078e0202 */
[----:B0-----:R-:W3:Y:S01]  /*00b0*/  @!P0 LDG.E R9, desc[UR4][R2.64] ;  /* 0x0000000402098981 */ /* 0x001ee2000c1e1900 */
[----:B--2---:R-:W-:-:S06]  /*00c0*/  @!P0 IMAD.WIDE.U32 R4, R7, 0x4, R4 ;  /* 0x0000000407048825 */ /* 0x004fcc00078e0004 */
[----:B------:R-:W3:Y:S01]  /*00d0*/  @!P0 LDG.E R4, desc[UR4][R4.64] ;  /* 0x0000000404048981 */ /* 0x000ee2000c1e1900 */
[----:B------:R-:W-:-:S05]  /*00e0*/  VIADD R11, R0, 0xfffffffe ;  /* 0xfffffffe000b7836 */ /* 0x000fca0000000000 */
[----:B------:R-:W-:-:S13]  /*00f0*/  ISETP.GT.U32.AND P1, PT, R11, 0x3f, PT ;  /* 0x0000003f0b00780c */ /* 0x000fda0003f24070 */
[----:B------:R-:W0:Y:S02]  /*0100*/  @!P1 LDC.64 R6, c[0x0][0x380] ;  /* 0x0000e000ff069b82 */ /* 0x000e240000000a00 */
[----:B0-----:R-:W-:Y:S01]  /*0110*/  @!P1 IMAD.WIDE.U32 R6, R11, 0x4, R6 ;  /* 0x000000040b069825 */ /* 0x001fe200078e0006 */
[----:B---3--:R-:W-:-:S05]  /*0120*/  @!P0 IADD3 R9, PT, PT, R4, R9, RZ ;  /* 0x0000000904098210 */ /* 0x008fca0007ffe0ff */
[----:B------:R0:W-:Y:S04]  /*0130*/  @!P0 STG.E desc[UR4][R2.64], R9 ;  /* 0x0000000902008986 */ /* 0x0001e8000c101904 */
[----:B------:R-:W2:Y:S04]  /*0140*/  @!P1 LDG.E R6, desc[UR4][R6.64] ;  /* 0x0000000406069981 */ /* 0x000ea8000c1e1900 */
[----:B------:R-:W2:Y:S01]  /*0150*/  @!P1 LDG.E R11, desc[UR4][R2.64] ;  /* 0x00000004020b9981 */ /* 0x000ea2000c1e1900 */
[----:B------:R-:W-:-:S05]  /*0160*/  VIADD R13, R0, 0xffffffff ;  /* 0xffffffff000d7836 */ /* 0x000fca0000000000 */
[----:B------:R-:W-:-:S13]  /*0170*/  ISETP.GT.U32.AND P0, PT, R13, 0x3f, PT ;  /* 0x0000003f0d00780c */ /* 0x000fda0003f04070 */
[----:B------:R-:W1:Y:S02]  /*0180*/  @!P0 LDC.64 R4, c[0x0][0x380] ;  /* 0x0000e000ff048b82 */ /* 0x000e640000000a00 */
[----:B-1----:R-:W-:Y:S01]  /*0190*/  @!P0 IMAD.WIDE.U32 R4, R13, 0x4, R4 ;  /* 0x000000040d048825 */ /* 0x002fe200078e0004 */
[----:B--2---:R-:W-:-:S05]  /*01a0*/  @!P1 IADD3 R11, PT, PT, R6, R11, RZ ;  /* 0x0000000b060b9210 */ /* 0x004fca0007ffe0ff */
[----:B------:R1:W-:Y:S04]  /*01b0*/  @!P1 STG.E desc[UR4][R2.64], R11 ;  /* 0x0000000b02009986 */ /* 0x0003e8000c101904 */
[----:B------:R-:W0:Y:S04]  /*01c0*/  @!P0 LDG.E R4, desc[UR4][R4.64] ;  /* 0x0000000404048981 */ /* 0x000e28000c1e1900 */
[----:B------:R-:W0:Y:S01]  /*01d0*/  @!P0 LDG.E R13, desc[UR4][R2.64] ;  /* 0x00000004020d8981 */ /* 0x000e22000c1e1900 */
[----:B------:R-:W-:-:S13]  /*01e0*/  ISETP.GT.U32.AND P1, PT, R0, 0x3f, PT ;  /* 0x0000003f0000780c */ /* 0x000fda0003f24070 */
[----:B------:R-:W2:Y:S02]  /*01f0*/  @!P1 LDC.64 R6, c[0x0][0x380] ;  /* 0x0000e000ff069b82 */ /* 0x000ea40000000a00 */
[----:B--2---:R-:W-:-:S04]  /*0200*/  @!P1 IMAD.WIDE.U32 R6, R0, 0x4, R6 ;  /* 0x0000000400069825 */ /* 0x004fc800078e0006 */
[----:B0-----:R-:W-:-:S05]  /*0210*/  @!P0 IMAD.IADD R9, R4, 0x1, R13 ;  /* 0x0000000104098824 */ /* 0x001fca00078e020d */
[----:B------:R0:W-:Y:S04]  /*0220*/  @!P0 STG.E desc[UR4][R2.64], R9 ;  /* 0x0000000902008986 */ /* 0x0001e8000c101904 */
[----:B------:R-:W1:Y:S04]  /*0230*/  @!P1 LDG.E R6, desc[UR4][R6.64] ;  /* 0x0000000406069981 */ /* 0x000e68000c1e1900 */
[----:B------:R-:W1:Y:S01]  /*0240*/  @!P1 LDG.E R15, desc[UR4][R2.64] ;  /* 0x00000004020f9981 */ /* 0x000e62000c1e1900 */
[----:B------:R-:W-:-:S04]  /*0250*/  IADD3 R13, PT, PT, R0, 0x1, RZ ;  /* 0x00000001000d7810 */ /* 0x000fc80007ffe0ff */
[----:B------:R-:W-:-:S13]  /*0260*/  ISETP.GT.U32.AND P0, PT, R13, 0x3f, PT ;  /* 0x0000003f0d00780c */ /* 0x000fda0003f04070 */
[----:B------:R-:W2:Y:S02]  /*0270*/  @!P0 LDC.64 R4, c[0x0][0x380] ;  /* 0x0000e000ff048b82 */ /* 0x000ea40000000a00 */
[----:B--2---:R-:W-:-:S04]  /*0280*/  @!P0 IMAD.WIDE.U32 R4, R13, 0x4, R4 ;  /* 0x000000040d048825 */ /* 0x004fc800078e0004 */
[----:B-1----:R-:W-:-:S05]  /*0290*/  @!P1 IMAD.IADD R11, R6, 0x1, R15 ;  /* 0x00000001060b9824 */ /* 0x002fca00078e020f */
[----:B------:R1:W-:Y:S04]  /*02a0*/  @!P1 STG.E desc[UR4][R2.64], R11 ;  /* 0x0000000b02009986 */ /* 0x0003e8000c101904 */
[----:B------:R-:W2:Y:S04]  /*02b0*/  @!P0 LDG.E R4, desc[UR4][R4.64] ;  /* 0x0000000404048981 */ /* 0x000ea8000c1e1900 */
[----:B------:R-:W2:Y:S01]  /*02c0*/  @!P0 LDG.E R15, desc[UR4][R2.64] ;  /* 0x00000004020f8981 */ /* 0x000ea2000c1e1900 */
[----:B0-----:R-:W-:-:S04]  /*02d0*/  IADD3 R9, PT, PT, R0, 0x2, RZ ;  /* 0x0000000200097810 */ /* 0x001fc80007ffe0ff */
[----:B------:R-:W-:Y:S01]  /*02e0*/  ISETP.GT.U32.AND P1, PT, R9, 0x3f, PT ;  /* 0x0000003f0900780c */ /* 0x000fe20003f24070 */
[----:B------:R-:W-:Y:S01]  /*02f0*/  BSSY.RECONVERGENT B0, `(.L_x_0) ;  /* 0x000000c000007945 */ /* 0x000fe20003800200 */
[----:B------:R-:W-:-:S04]  /*0300*/  IADD3 R13, PT, PT, R0, 0x3, RZ ;  /* 0x00000003000d7810 */ /* 0x000fc80007ffe0ff */
[----:B------:R-:W-:Y:S01]  /*0310*/  ISETP.GT.U32.AND P2, PT, R13, 0x3f, PT ;  /* 0x0000003f0d00780c */ /* 0x000fe20003f44070 */
[----:B--2---:R-:W-:-:S05]  /*0320*/  @!P0 IMAD.IADD R7, R4, 0x1, R15 ;  /* 0x0000000104078824 */ /* 0x004fca00078e020f */
[----:B------:R1:W-:Y:S01]  /*0330*/  @!P0 STG.E desc[UR4][R2.64], R7 ;  /* 0x0000000702008986 */ /* 0x0003e2000c101904 */
[----:B------:R-:W-:Y:S06]  /*0340*/  @P1 BRA `(.L_x_1) ;  /* 0x0000000000181947 */ /* 0x000fec0003800000 */
[----:B------:R-:W0:Y:S01]  /*0350*/  LDC.64 R4, c[0x0][0x380] ;  /* 0x0000e000ff047b82 */ /* 0x000e220000000a00 */
[----:B-1----:R-:W2:Y:S01]  /*0360*/  LDG.E R7, desc[UR4][R2.64] ;  /* 0x0000000402077981 */ /* 0x002ea2000c1e1900 */
[----:B0-----:R-:W-:-:S06]  /*0370*/  IMAD.WIDE.U32 R4, R9, 0x4, R4 ;  /* 0x0000000409047825 */ /* 0x001fcc00078e0004 */
[----:B------:R-:W2:Y:S02]  /*0380*/  LDG.E R4, desc[UR4][R4.64] ;  /* 0x0000000404047981 */ /* 0x000ea4000c1e1900 */
[----:B--2---:R-:W-:-:S05]  /*0390*/  IADD3 R7, PT, PT, R4, R7, RZ ;  /* 0x0000000704077210 */ /* 0x004fca0007ffe0ff */
[----:B------:R0:W-:Y:S02]  /*03a0*/  STG.E desc[UR4][R2.64], R7 ;  /* 0x0000000702007986 */ /* 0x0001e4000c101904 */
.L_x_1:
[----:B------:R-:W-:Y:S05]  /*03b0*/  BSYNC.RECONVERGENT B0 ;  /* 0x0000000000007941 */ /* 0x000fea0003800200 */
.L_x_0:
[----:B------:R-:W-:Y:S05]  /*03c0*/  @P2 EXIT ;  /* 0x000000000000294d */ /* 0x000fea0003800000 */
[----:B------:R-:W2:Y:S01]  /*03d0*/  LDC.64 R4, c[0x0][0x380] ;  /* 0x0000e000ff047b82 */ /* 0x000ea20000000a00 */
[----:B01----:R-:W3:Y:S01]  /*03e0*/  LDG.E R7, desc[UR4][R2.64] ;  /* 0x0000000402077981 */ /* 0x003ee2000c1e1900 */
[----:B--2---:R-:W-:-:S06]  /*03f0*/  IMAD.WIDE.U32 R4, R13, 0x4, R4 ;  /* 0x000000040d047825 */ /* 0x004fcc00078e0004 */
[----:B------:R-:W3:Y:S02]  /*0400*/  LDG.E R4, desc[UR4][R4.64] ;  /* 0x0000000404047981 */ /* 0x000ee4000c1e1900 */
[----:B---3--:R-:W-:-:S05]  /*0410*/  IADD3 R7, PT, PT, R4, R7, RZ ;  /* 0x0000000704077210 */ /* 0x008fca0007ffe0ff */
[----:B------:R-:W-:Y:S01]  /*0420*/  STG.E desc[UR4][R2.64], R7 ;  /* 0x0000000702007986 */ /* 0x000fe2000c101904 */
[----:B------:R-:W-:Y:S05]  /*0430*/  EXIT ;  /* 0x000000000000794d */ /* 0x000fea0003800000 */
.L_x_2:
[----:B------:R-:W-:-:S00]  /*0440*/  BRA `(.L_x_2) ;  /* 0xfffffffc00fc7947 */ /* 0x000fc0000383ffff */
[----:B------:R-:W-:-:S00]  /*0450*/  NOP ;  /* 0x0000000000007918 */ /* 0x000fc00000000000 */
        /* <DEDUP_REMOVED lines=10> */
.L_x_3:


//--------------------- .nv.shared.reserved.0     --------------------------
	.section	.nv.shared.reserved.0,"aw",@nobits
	.weak		__nv_reservedSMEM_offset_0_alias
	.size		__nv_reservedSMEM_offset_0_alias, 0, 64
	.other		__nv_reservedSMEM_offset_0_alias,@"STO_CUDA_RESERVED_SHARED STV_DEFAULT"
__nv_reservedSMEM_offset_0_alias:
	.zero		0
	.zero		64


//--------------------- .nv.constant0._Z6MatMulPiS_ --------------------------
	.section	.nv.constant0._Z6MatMulPiS_,"a",@progbits
	.sectionflags	@""
	.align	4
.nv.constant0._Z6MatMulPiS_:
	.zero		912


//--------------------- SYMBOLS --------------------------

	.type		.nv.reservedSmem.offset0,@object
	.size		.nv.reservedSmem.offset0,0x4
